	.headerflags	@"EF_CUDA_TEXMODE_UNIFIED EF_CUDA_64BIT_ADDRESS EF_CUDA_ACCELERATORS EF_CUDA_SM90 EF_CUDA_VIRTUAL_SM(EF_CUDA_SM90)"
	.elftype	@"ET_EXEC"


//--------------------- .nv.info                  --------------------------
	.section	.nv.info,"",@"SHT_CUDA_INFO"
	.align	4


	//----- nvinfo : EIATTR_REGCOUNT
	.align		4
        /*0000*/ 	.byte	0x04, 0x2f
        /*0002*/ 	.short	(.L_1 - .L_0)
	.align		4
.L_0:
        /*0004*/ 	.word	index@(triton_poi_fused_addmm_5)
        /*0008*/ 	.word	0x0000000c


	//----- nvinfo : EIATTR_MIN_STACK_SIZE
	.align		4
.L_1:
        /*000c*/ 	.byte	0x04, 0x12
        /*000e*/ 	.short	(.L_3 - .L_2)
	.align		4
.L_2:
        /*0010*/ 	.word	index@(triton_poi_fused_addmm_5)
        /*0014*/ 	.word	0x00000000


	//----- nvinfo : EIATTR_FRAME_SIZE
	.align		4
.L_3:
        /*0018*/ 	.byte	0x04, 0x11
        /*001a*/ 	.short	(.L_5 - .L_4)
	.align		4
.L_4:
        /*001c*/ 	.word	index@(triton_poi_fused_addmm_5)
        /*0020*/ 	.word	0x00000000


	//----- nvinfo : EIATTR_MIN_STACK_SIZE
	.align		4
.L_5:
        /*0024*/ 	.byte	0x04, 0x12
        /*0026*/ 	.short	(.L_7 - .L_6)
	.align		4
.L_6:
        /*0028*/ 	.word	index@(triton_poi_fused_addmm_5)
        /*002c*/ 	.word	0x00000000
.L_7:


//--------------------- .nv.info.triton_poi_fused_addmm_5 --------------------------
	.section	.nv.info.triton_poi_fused_addmm_5,"",@"SHT_CUDA_INFO"
	.sectionflags	@""
	.align	4


	//----- nvinfo : EIATTR_CUDA_API_VERSION
	.align		4
        /*0000*/ 	.byte	0x04, 0x37
        /*0002*/ 	.short	(.L_9 - .L_8)
.L_8:
        /*0004*/ 	.word	0x0000007c


	//----- nvinfo : EIATTR_KPARAM_INFO
	.align		4
.L_9:
        /*0008*/ 	.byte	0x04, 0x17
        /*000a*/ 	.short	(.L_11 - .L_10)
.L_10:
        /*000c*/ 	.word	0x00000000
        /*0010*/ 	.short	0x0002
        /*0012*/ 	.short	0x0010
        /*0014*/ 	.byte	0x00, 0xf0, 0x11, 0x00


	//----- nvinfo : EIATTR_KPARAM_INFO
	.align		4
.L_11:
        /*0018*/ 	.byte	0x04, 0x17
        /*001a*/ 	.short	(.L_13 - .L_12)
.L_12:
        /*001c*/ 	.word	0x00000000
        /*0020*/ 	.short	0x0001
        /*0022*/ 	.short	0x0008
        /*0024*/ 	.byte	0x00, 0xf4, 0x21, 0x00


	//----- nvinfo : EIATTR_KPARAM_INFO
	.align		4
.L_13:
        /*0028*/ 	.byte	0x04, 0x17
        /*002a*/ 	.short	(.L_15 - .L_14)
.L_14:
        /*002c*/ 	.word	0x00000000
        /*0030*/ 	.short	0x0000
        /*0032*/ 	.short	0x0000
        /*0034*/ 	.byte	0x00, 0xf4, 0x21, 0x00


	//----- nvinfo : EIATTR_SPARSE_MMA_MASK
	.align		4
.L_15:
        /*0038*/ 	.byte	0x03, 0x50
        /*003a*/ 	.short	0x0000


	//----- nvinfo : EIATTR_MAXREG_COUNT
	.align		4
        /*003c*/ 	.byte	0x03, 0x1b
        /*003e*/ 	.short	0x00ff


	//----- nvinfo : EIATTR_EXIT_INSTR_OFFSETS
	.align		4
        /*0040*/ 	.byte	0x04, 0x1c
        /*0042*/ 	.short	(.L_17 - .L_16)


	//   ....[0]....
.L_16:
        /*0044*/ 	.word	0x00000100


	//   ....[1]....
        /*0048*/ 	.word	0x00000120


	//----- nvinfo : EIATTR_REQNTID
	.align		4
.L_17:
        /*004c*/ 	.byte	0x04, 0x10
        /*004e*/ 	.short	(.L_19 - .L_18)
.L_18:
        /*0050*/ 	.word	0x00000020
        /*0054*/ 	.word	0x00000001
        /*0058*/ 	.word	0x00000001


	//----- nvinfo : EIATTR_CBANK_PARAM_SIZE
	.align		4
.L_19:
        /*005c*/ 	.byte	0x03, 0x19
        /*005e*/ 	.short	0x0014


	//----- nvinfo : EIATTR_PARAM_CBANK
	.align		4
        /*0060*/ 	.byte	0x04, 0x0a
        /*0062*/ 	.short	(.L_21 - .L_20)
	.align		4
.L_20:
        /*0064*/ 	.word	index@(.nv.constant0.triton_poi_fused_addmm_5)
        /*0068*/ 	.short	0x0210
        /*006a*/ 	.short	0x0014


	//----- nvinfo : EIATTR_SW_WAR
	.align		4
.L_21:
        /*006c*/ 	.byte	0x04, 0x36
        /*006e*/ 	.short	(.L_23 - .L_22)
.L_22:
        /*0070*/ 	.word	0x00000008
.L_23:


//--------------------- .nv.callgraph             --------------------------
	.section	.nv.callgraph,"",@"SHT_CUDA_CALLGRAPH"
	.align	4
	.sectionentsize	8
	.align		4
        /*0000*/ 	.word	0x00000000
	.align		4
        /*0004*/ 	.word	0xffffffff
	.align		4
        /*0008*/ 	.word	0x00000000
	.align		4
        /*000c*/ 	.word	0xfffffffe
	.align		4
        /*0010*/ 	.word	0x00000000
	.align		4
        /*0014*/ 	.word	0xfffffffd
	.align		4
        /*0018*/ 	.word	0x00000000
	.align		4
        /*001c*/ 	.word	0xfffffffc


//--------------------- .text.triton_poi_fused_addmm_5 --------------------------
	.section	.text.triton_poi_fused_addmm_5,"ax",@progbits
	.align	128
        .global         triton_poi_fused_addmm_5
        .type           triton_poi_fused_addmm_5,@function
        .size           triton_poi_fused_addmm_5,(.L_x_1 - triton_poi_fused_addmm_5)
        .other          triton_poi_fused_addmm_5,@"STO_CUDA_ENTRY STV_DEFAULT"
triton_poi_fused_addmm_5:
.text.triton_poi_fused_addmm_5:
[----:B------:R-:W0:Y:S02]  /*0000*/  LDC R1, c[0x0][0x28] ;  /* 0x00000a00ff017b82 */ /* 0x000e240000000800 */
[----:B------:R-:W1:Y:S01]  /*0010*/  S2R R6, SR_TID.X ;  /* 0x0000000000067919 */ /* 0x000e620000002100 */
[----:B------:R-:W2:Y:S01]  /*0020*/  LDC.64 R2, c[0x0][0x210] ;  /* 0x00008400ff027b82 */ /* 0x000ea20000000a00 */
[----:B------:R-:W-:Y:S01]  /*0030*/  IMAD.MOV.U32 R9, RZ, RZ, RZ ;  /* 0x000000ffff097224 */ /* 0x000fe200078e00ff */
[----:B------:R-:W-:Y:S01]  /*0040*/  ULDC.64 UR4, c[0x0][0x208] ;  /* 0x0000820000047ab9 */ /* 0x000fe20000000a00 */
[----:B------:R-:W3:Y:S01]  /*0050*/  S2R R7, SR_CTAID.X ;  /* 0x0000000000077919 */ /* 0x000ee20000002500 */
[----:B-1----:R-:W-:-:S05]  /*0060*/  LOP3.LUT R0, R6, 0xf, RZ, 0xc0, !PT ;  /* 0x0000000f06007812 */ /* 0x002fca00078ec0ff */
[----:B---3--:R-:W-:-:S05]  /*0070*/  IMAD R7, R7, 0x10, R0 ;  /* 0x0000001007077824 */ /* 0x008fca00078e0200 */
[C---:B------:R-:W-:Y:S02]  /*0080*/  ISETP.GE.AND P0, PT, R7.reuse, 0x10, PT ;  /* 0x000000100700780c */ /* 0x040fe40003f06270 */
[----:B------:R-:W-:-:S05]  /*0090*/  SHF.L.U32 R5, R7, 0x2, RZ ;  /* 0x0000000207057819 */ /* 0x000fca00000006ff */
[----:B--2---:R-:W-:Y:S02]  /*00a0*/  IMAD.WIDE R2, R5, 0x4, R2 ;  /* 0x0000000405027825 */ /* 0x004fe400078e0202 */
[----:B------:R-:W1:Y:S04]  /*00b0*/  LDC.64 R4, c[0x0][0x218] ;  /* 0x00008600ff047b82 */ /* 0x000e680000000a00 */
[----:B------:R2:W5:Y:S01]  /*00c0*/  @!P0 LDG.E.EL R9, desc[UR4][R2.64+0x8] ;  /* 0x0000080402098981 */ /* 0x000562000c2e1900 */
[----:B------:R-:W-:-:S04]  /*00d0*/  LOP3.LUT P0, RZ, R6, 0x10, RZ, 0xc0, !PT ;  /* 0x0000001006ff7812 */ /* 0x000fc8000780c0ff */
[C---:B------:R-:W-:Y:S01]  /*00e0*/  ISETP.LT.AND P0, PT, R7.reuse, 0x10, !P0 ;  /* 0x000000100700780c */ /* 0x040fe20004701270 */
[----:B-1----:R-:W-:-:S12]  /*00f0*/  IMAD.WIDE R4, R7, 0x4, R4 ;  /* 0x0000000407047825 */ /* 0x002fd800078e0204 */
[----:B--2---:R-:W-:Y:S05]  /*0100*/  @!P0 EXIT ;  /* 0x000000000000894d */ /* 0x004fea0003800000 */
[----:B-----5:R-:W-:Y:S01]  /*0110*/  STG.E desc[UR4][R4.64], R9 ;  /* 0x0000000904007986 */ /* 0x020fe2000c101904 */
[----:B------:R-:W-:Y:S05]  /*0120*/  EXIT ;  /* 0x000000000000794d */ /* 0x000fea0003800000 */
.L_x_0:
[----:B------:R-:W-:-:S00]  /*0130*/  BRA `(.L_x_0) ;  /* 0xfffffffc00fc7947 */ /* 0x000fc0000383ffff */
[----:B------:R-:W-:-:S00]  /*0140*/  NOP ;  /* 0x0000000000007918 */ /* 0x000fc00000000000 */
        /* <DEDUP_REMOVED lines=11> */
.L_x_1:


//--------------------- .nv.constant0.triton_poi_fused_addmm_5 --------------------------
	.section	.nv.constant0.triton_poi_fused_addmm_5,"a",@progbits
	.sectionflags	@""
	.align	4
.nv.constant0.triton_poi_fused_addmm_5:
	.zero		548
